//
// Generated by NVIDIA NVVM Compiler
//
// Compiler Build ID: CL-36424714
// Cuda compilation tools, release 13.0, V13.0.88
// Based on NVVM 20.0.0
//

.version 9.0
.target sm_100
.address_size 64

	// .globl	_Z3DTWPfS_iiiiS_

.visible .entry _Z3DTWPfS_iiiiS_(
	.param .u64 .ptr .align 1 _Z3DTWPfS_iiiiS__param_0,
	.param .u64 .ptr .align 1 _Z3DTWPfS_iiiiS__param_1,
	.param .u32 _Z3DTWPfS_iiiiS__param_2,
	.param .u32 _Z3DTWPfS_iiiiS__param_3,
	.param .u32 _Z3DTWPfS_iiiiS__param_4,
	.param .u32 _Z3DTWPfS_iiiiS__param_5,
	.param .u64 .ptr .align 1 _Z3DTWPfS_iiiiS__param_6
)
{
	.reg .pred 	%p<66>;
	.reg .b32 	%r<147>;
	.reg .b32 	%f<47>;
	.reg .b64 	%rd<63>;

	ld.param.u64 	%rd12, [_Z3DTWPfS_iiiiS__param_0];
	ld.param.u64 	%rd13, [_Z3DTWPfS_iiiiS__param_1];
	ld.param.u32 	%r65, [_Z3DTWPfS_iiiiS__param_2];
	ld.param.u32 	%r66, [_Z3DTWPfS_iiiiS__param_3];
	ld.param.u32 	%r67, [_Z3DTWPfS_iiiiS__param_4];
	ld.param.u32 	%r68, [_Z3DTWPfS_iiiiS__param_5];
	cvta.to.global.u64 	%rd1, %rd12;
	cvta.to.global.u64 	%rd2, %rd13;
	max.u32 	%r69, %r68, 512;
	shr.s32 	%r1, %r69, 9;
	setp.lt.s32 	%p2, %r1, 1;
	@%p2 bra 	$L__BB0_17;
	mov.u32 	%r2, %tid.x;
	and.b32  	%r3, %r1, 3;
	setp.lt.u32 	%p3, %r1, 4;
	mov.b32 	%r134, 0;
	@%p3 bra 	$L__BB0_12;
	and.b32  	%r134, %r1, 2147483644;
	neg.s32 	%r133, %r134;
	or.b32  	%r132, %r2, 1024;
	shl.b32 	%r71, %r67, 1;
	add.s32 	%r131, %r2, %r71;
	add.s32 	%r130, %r2, %r67;
	mul.wide.u32 	%rd14, %r2, 4;
	add.s64 	%rd15, %rd14, %rd2;
	add.s64 	%rd61, %rd15, 4096;
$L__BB0_3:
	add.s32 	%r72, %r132, -1024;
	setp.lt.u32 	%p4, %r72, %r67;
	@%p4 bra 	$L__BB0_4;
	bra.uni 	$L__BB0_5;
$L__BB0_4:
	mov.b32 	%r73, -1082130432;
	st.global.u32 	[%rd61+-4096], %r73;
	mul.wide.u32 	%rd16, %r130, 4;
	add.s64 	%rd17, %rd2, %rd16;
	st.global.u32 	[%rd17], %r73;
	mul.wide.u32 	%rd18, %r131, 4;
	add.s64 	%rd19, %rd2, %rd18;
	st.global.u32 	[%rd19], %r73;
$L__BB0_5:
	add.s32 	%r74, %r132, -512;
	setp.ge.u32 	%p5, %r74, %r67;
	@%p5 bra 	$L__BB0_7;
	mov.b32 	%r75, -1082130432;
	st.global.u32 	[%rd61+-2048], %r75;
	add.s32 	%r76, %r130, 512;
	mul.wide.u32 	%rd20, %r76, 4;
	add.s64 	%rd21, %rd2, %rd20;
	st.global.u32 	[%rd21], %r75;
	add.s32 	%r77, %r131, 512;
	mul.wide.u32 	%rd22, %r77, 4;
	add.s64 	%rd23, %rd2, %rd22;
	st.global.u32 	[%rd23], %r75;
$L__BB0_7:
	setp.ge.u32 	%p6, %r132, %r67;
	@%p6 bra 	$L__BB0_9;
	mov.b32 	%r78, -1082130432;
	st.global.u32 	[%rd61], %r78;
	add.s32 	%r79, %r130, 1024;
	mul.wide.u32 	%rd24, %r79, 4;
	add.s64 	%rd25, %rd2, %rd24;
	st.global.u32 	[%rd25], %r78;
	add.s32 	%r80, %r131, 1024;
	mul.wide.u32 	%rd26, %r80, 4;
	add.s64 	%rd27, %rd2, %rd26;
	st.global.u32 	[%rd27], %r78;
$L__BB0_9:
	add.s32 	%r81, %r132, 512;
	setp.ge.u32 	%p7, %r81, %r67;
	@%p7 bra 	$L__BB0_11;
	mov.b32 	%r82, -1082130432;
	st.global.u32 	[%rd61+2048], %r82;
	add.s32 	%r83, %r130, 1536;
	mul.wide.u32 	%rd28, %r83, 4;
	add.s64 	%rd29, %rd2, %rd28;
	st.global.u32 	[%rd29], %r82;
	add.s32 	%r84, %r131, 1536;
	mul.wide.u32 	%rd30, %r84, 4;
	add.s64 	%rd31, %rd2, %rd30;
	st.global.u32 	[%rd31], %r82;
$L__BB0_11:
	add.s32 	%r133, %r133, 4;
	add.s32 	%r132, %r132, 2048;
	add.s32 	%r131, %r131, 2048;
	add.s32 	%r130, %r130, 2048;
	add.s64 	%rd61, %rd61, 8192;
	setp.eq.s32 	%p8, %r133, 0;
	@%p8 bra 	$L__BB0_12;
	bra.uni 	$L__BB0_3;
$L__BB0_12:
	setp.eq.s32 	%p9, %r3, 0;
	@%p9 bra 	$L__BB0_17;
	shl.b32 	%r85, %r134, 9;
	add.s32 	%r136, %r2, %r85;
	shl.b32 	%r86, %r67, 1;
	add.s32 	%r138, %r136, %r86;
	add.s32 	%r137, %r136, %r67;
	mul.wide.u32 	%rd32, %r136, 4;
	add.s64 	%rd62, %rd2, %rd32;
	neg.s32 	%r135, %r3;
$L__BB0_14:
	.pragma "nounroll";
	setp.ge.u32 	%p10, %r136, %r67;
	@%p10 bra 	$L__BB0_16;
	mov.b32 	%r87, -1082130432;
	st.global.u32 	[%rd62], %r87;
	mul.wide.u32 	%rd33, %r137, 4;
	add.s64 	%rd34, %rd2, %rd33;
	st.global.u32 	[%rd34], %r87;
	mul.wide.u32 	%rd35, %r138, 4;
	add.s64 	%rd36, %rd2, %rd35;
	st.global.u32 	[%rd36], %r87;
$L__BB0_16:
	add.s32 	%r138, %r138, 512;
	add.s32 	%r137, %r137, 512;
	add.s64 	%rd62, %rd62, 2048;
	add.s32 	%r136, %r136, 512;
	add.s32 	%r135, %r135, 1;
	setp.ne.s32 	%p11, %r135, 0;
	@%p11 bra 	$L__BB0_14;
$L__BB0_17:
	add.s32 	%r88, %r66, %r65;
	add.s32 	%r26, %r88, -1;
	setp.lt.s32 	%p12, %r88, 2;
	@%p12 bra 	$L__BB0_52;
	mov.b32 	%r139, 0;
	mov.u32 	%r27, %tid.x;
	mov.u32 	%r140, %r139;
$L__BB0_19:
	setp.lt.s32 	%p13, %r1, 1;
	setp.lt.s32 	%p14, %r140, %r65;
	add.s32 	%r34, %r65, -1;
	sub.s32 	%r90, %r140, %r34;
	selp.b32 	%r35, %r140, %r34, %p14;
	selp.b32 	%r36, 0, %r90, %p14;
	setp.lt.s32 	%p15, %r140, %r66;
	add.s32 	%r91, %r66, -1;
	sub.s32 	%r92, %r140, %r91;
	selp.b32 	%r37, 0, %r92, %p15;
	selp.b32 	%r38, %r140, %r91, %p15;
	@%p13 bra 	$L__BB0_51;
	setp.lt.s32 	%p16, %r140, %r65;
	selp.s32 	%r142, -1, 0, %p16;
	mul.lo.s32 	%r40, %r139, %r67;
	add.s32 	%r93, %r139, 1;
	setp.eq.s32 	%p17, %r93, 3;
	selp.b32 	%r94, 0, %r93, %p17;
	mad.lo.s32 	%r41, %r94, %r67, 1;
	setp.eq.s32 	%p18, %r35, %r34;
	setp.gt.s32 	%p19, %r36, 1;
	and.pred  	%p1, %p18, %p19;
	add.s32 	%r95, %r139, 2;
	mul.hi.u32 	%r96, %r95, -1431655765;
	shr.u32 	%r97, %r96, 1;
	mul.lo.s32 	%r98, %r97, 3;
	sub.s32 	%r99, %r95, %r98;
	mul.lo.s32 	%r42, %r99, %r67;
	add.s32 	%r100, %r66, %r65;
	add.s32 	%r101, %r100, -2;
	setp.eq.s32 	%p20, %r140, %r101;
	@%p20 bra 	$L__BB0_25;
	mov.b32 	%r144, 0;
$L__BB0_22:
	shl.b32 	%r103, %r144, 9;
	add.s32 	%r55, %r103, %r27;
	setp.ge.s32 	%p21, %r55, %r67;
	@%p21 bra 	$L__BB0_51;
	sub.s32 	%r56, %r35, %r55;
	add.s32 	%r57, %r55, %r36;
	setp.ge.s32 	%p22, %r56, %r37;
	setp.le.s32 	%p23, %r57, %r38;
	and.pred  	%p24, %p22, %p23;
	mov.f32 	%f45, 0fBF800000;
	@%p24 bra 	$L__BB0_40;
	add.s32 	%r112, %r55, %r40;
	mul.wide.s32 	%rd46, %r112, 4;
	add.s64 	%rd47, %rd2, %rd46;
	mov.b32 	%r113, -1082130432;
	st.global.u32 	[%rd47], %r113;
	bra.uni 	$L__BB0_50;
$L__BB0_25:
	mov.b32 	%r141, 0;
$L__BB0_26:
	shl.b32 	%r115, %r141, 9;
	add.s32 	%r45, %r115, %r27;
	setp.ge.s32 	%p43, %r45, %r67;
	@%p43 bra 	$L__BB0_51;
	sub.s32 	%r46, %r35, %r45;
	add.s32 	%r47, %r45, %r36;
	setp.lt.s32 	%p44, %r46, %r37;
	setp.gt.s32 	%p45, %r47, %r38;
	or.pred  	%p46, %p44, %p45;
	mov.f32 	%f42, 0fBF800000;
	@%p46 bra 	$L__BB0_38;
	add.s32 	%r116, %r45, %r40;
	mul.wide.s32 	%rd48, %r116, 4;
	add.s64 	%rd9, %rd2, %rd48;
	mov.b32 	%r117, -1082130432;
	st.global.u32 	[%rd9], %r117;
	mad.lo.s32 	%r118, %r46, %r66, %r47;
	mul.wide.s32 	%rd49, %r118, 4;
	add.s64 	%rd50, %rd1, %rd49;
	ld.global.f32 	%f1, [%rd50];
	add.s32 	%r48, %r45, %r142;
	add.s32 	%r119, %r48, 1;
	setp.ge.s32 	%p47, %r119, %r26;
	setp.lt.s32 	%p48, %r46, 1;
	or.pred  	%p49, %p48, %p47;
	@%p49 bra 	$L__BB0_31;
	add.s32 	%r120, %r48, %r41;
	mul.wide.s32 	%rd51, %r120, 4;
	add.s64 	%rd52, %rd2, %rd51;
	ld.global.f32 	%f2, [%rd52];
	setp.leu.f32 	%p50, %f2, 0fBF800000;
	@%p50 bra 	$L__BB0_31;
	add.f32 	%f42, %f1, %f2;
$L__BB0_31:
	setp.lt.s32 	%p51, %r48, 0;
	setp.lt.s32 	%p52, %r47, 1;
	or.pred  	%p53, %p51, %p52;
	@%p53 bra 	$L__BB0_34;
	add.s32 	%r122, %r48, %r41;
	mul.wide.s32 	%rd53, %r122, 4;
	add.s64 	%rd54, %rd2, %rd53;
	ld.global.f32 	%f5, [%rd54+-4];
	setp.leu.f32 	%p54, %f5, 0fBF800000;
	@%p54 bra 	$L__BB0_34;
	setp.eq.f32 	%p55, %f42, 0fBF800000;
	add.f32 	%f32, %f1, %f5;
	setp.lt.f32 	%p56, %f32, %f42;
	selp.f32 	%f34, %f32, %f42, %p56;
	selp.f32 	%f42, %f32, %f34, %p55;
$L__BB0_34:
	selp.b32 	%r142, 1, %r142, %p1;
	add.s32 	%r50, %r45, %r142;
	setp.lt.s32 	%p58, %r50, 0;
	or.pred  	%p59, %p58, %p48;
	@%p59 bra 	$L__BB0_37;
	add.s32 	%r123, %r50, %r42;
	mul.wide.s32 	%rd55, %r123, 4;
	add.s64 	%rd56, %rd2, %rd55;
	ld.global.f32 	%f8, [%rd56];
	setp.leu.f32 	%p60, %f8, 0fBF800000;
	@%p60 bra 	$L__BB0_37;
	setp.eq.f32 	%p61, %f42, 0fBF800000;
	add.f32 	%f35, %f1, %f8;
	setp.lt.f32 	%p62, %f35, %f42;
	selp.f32 	%f37, %f35, %f42, %p62;
	selp.f32 	%f42, %f35, %f37, %p61;
$L__BB0_37:
	ld.param.u64 	%rd60, [_Z3DTWPfS_iiiiS__param_6];
	setp.eq.f32 	%p63, %f42, 0fBF800000;
	selp.f32 	%f38, %f1, %f42, %p63;
	st.global.f32 	[%rd9], %f38;
	cvta.to.global.u64 	%rd57, %rd60;
	st.global.f32 	[%rd57], %f38;
	bra.uni 	$L__BB0_39;
$L__BB0_38:
	add.s32 	%r124, %r45, %r40;
	mul.wide.s32 	%rd58, %r124, 4;
	add.s64 	%rd59, %rd2, %rd58;
	mov.b32 	%r125, -1082130432;
	st.global.u32 	[%rd59], %r125;
$L__BB0_39:
	add.s32 	%r141, %r141, 1;
	setp.eq.s32 	%p64, %r141, %r1;
	@%p64 bra 	$L__BB0_51;
	bra.uni 	$L__BB0_26;
$L__BB0_40:
	add.s32 	%r104, %r55, %r40;
	mul.wide.s32 	%rd37, %r104, 4;
	add.s64 	%rd10, %rd2, %rd37;
	mov.b32 	%r105, -1082130432;
	st.global.u32 	[%rd10], %r105;
	mad.lo.s32 	%r106, %r56, %r66, %r57;
	mul.wide.s32 	%rd38, %r106, 4;
	add.s64 	%rd39, %rd1, %rd38;
	ld.global.f32 	%f11, [%rd39];
	add.s32 	%r58, %r55, %r142;
	add.s32 	%r107, %r58, 1;
	setp.ge.s32 	%p25, %r107, %r26;
	setp.lt.s32 	%p26, %r56, 1;
	or.pred  	%p27, %p26, %p25;
	@%p27 bra 	$L__BB0_43;
	add.s32 	%r108, %r58, %r41;
	mul.wide.s32 	%rd40, %r108, 4;
	add.s64 	%rd41, %rd2, %rd40;
	ld.global.f32 	%f12, [%rd41];
	setp.leu.f32 	%p28, %f12, 0fBF800000;
	@%p28 bra 	$L__BB0_43;
	add.f32 	%f45, %f11, %f12;
$L__BB0_43:
	setp.lt.s32 	%p29, %r58, 0;
	setp.lt.s32 	%p30, %r57, 1;
	or.pred  	%p31, %p29, %p30;
	@%p31 bra 	$L__BB0_46;
	add.s32 	%r110, %r58, %r41;
	mul.wide.s32 	%rd42, %r110, 4;
	add.s64 	%rd43, %rd2, %rd42;
	ld.global.f32 	%f15, [%rd43+-4];
	setp.leu.f32 	%p32, %f15, 0fBF800000;
	@%p32 bra 	$L__BB0_46;
	setp.eq.f32 	%p33, %f45, 0fBF800000;
	add.f32 	%f23, %f11, %f15;
	setp.lt.f32 	%p34, %f23, %f45;
	selp.f32 	%f25, %f23, %f45, %p34;
	selp.f32 	%f45, %f23, %f25, %p33;
$L__BB0_46:
	selp.b32 	%r142, 1, %r142, %p1;
	add.s32 	%r60, %r55, %r142;
	setp.lt.s32 	%p36, %r60, 0;
	or.pred  	%p37, %p36, %p26;
	@%p37 bra 	$L__BB0_49;
	add.s32 	%r111, %r60, %r42;
	mul.wide.s32 	%rd44, %r111, 4;
	add.s64 	%rd45, %rd2, %rd44;
	ld.global.f32 	%f18, [%rd45];
	setp.leu.f32 	%p38, %f18, 0fBF800000;
	@%p38 bra 	$L__BB0_49;
	setp.eq.f32 	%p39, %f45, 0fBF800000;
	add.f32 	%f26, %f11, %f18;
	setp.lt.f32 	%p40, %f26, %f45;
	selp.f32 	%f28, %f26, %f45, %p40;
	selp.f32 	%f45, %f26, %f28, %p39;
$L__BB0_49:
	setp.eq.f32 	%p41, %f45, 0fBF800000;
	selp.f32 	%f29, %f11, %f45, %p41;
	st.global.f32 	[%rd10], %f29;
$L__BB0_50:
	add.s32 	%r144, %r144, 1;
	setp.ne.s32 	%p42, %r144, %r1;
	@%p42 bra 	$L__BB0_22;
$L__BB0_51:
	add.s32 	%r126, %r139, 2;
	mul.hi.u32 	%r127, %r126, -1431655765;
	shr.u32 	%r128, %r127, 1;
	mul.lo.s32 	%r129, %r128, 3;
	sub.s32 	%r139, %r126, %r129;
	bar.sync 	0;
	add.s32 	%r140, %r140, 1;
	setp.ne.s32 	%p65, %r140, %r26;
	@%p65 bra 	$L__BB0_19;
$L__BB0_52:
	ret;

}


// ===== COMPILED SASS (sm_100) =====

	.target	sm_100

	.elftype	@"ET_EXEC"


//--------------------- .note.nv.tkinfo           --------------------------
	.section	.note.nv.tkinfo,"",@"SHT_NOTE"
	.sectionflags	@"SHF_NOTE_NV_TKINFO"
	.tkinfo
        /*0018*/ 	.word	0x00000002
        /*0030*/ 	.string	""
        /*0030*/ 	.string	"ptxas"
        /*0030*/ 	.string	"Cuda compilation tools, release 13.0, V13.0.88"
        /*0030*/ 	.string	"Build cuda_13.0.r13.0/compiler.36424714_0"
        /*0030*/ 	.string	"-arch sm_100 -m 64 "



//--------------------- .note.nv.cuinfo           --------------------------
	.section	.note.nv.cuinfo,"",@"SHT_NOTE"
	.sectionflags	@"SHF_NOTE_NV_CUINFO"
        /*0018*/ 	.short	0x0002
        /*001a*/ 	.short	0x0064
        /*001c*/ 	.short	0x0082
	.zero		2


//--------------------- .nv.info                  --------------------------
	.section	.nv.info,"",@"SHT_CUDA_INFO"
	.align	4


	//----- nvinfo : EIATTR_REGCOUNT
	.align		4
        /*0000*/ 	.byte	0x04, 0x2f
        /*0002*/ 	.short	(.L_1 - .L_0)
	.align		4
.L_0:
        /*0004*/ 	.word	index@(_Z3DTWPfS_iiiiS_)
        /*0008*/ 	.word	0x0000001e


	//----- nvinfo : EIATTR_FRAME_SIZE
	.align		4
.L_1:
        /*000c*/ 	.byte	0x04, 0x11
        /*000e*/ 	.short	(.L_3 - .L_2)
	.align		4
.L_2:
        /*0010*/ 	.word	index@(_Z3DTWPfS_iiiiS_)
        /*0014*/ 	.word	0x00000000


	//----- nvinfo : EIATTR_MIN_STACK_SIZE
	.align		4
.L_3:
        /*0018*/ 	.byte	0x04, 0x12
        /*001a*/ 	.short	(.L_5 - .L_4)
	.align		4
.L_4:
        /*001c*/ 	.word	index@(_Z3DTWPfS_iiiiS_)
        /*0020*/ 	.word	0x00000000
.L_5:


//--------------------- .nv.compat                --------------------------
	.section	.nv.compat,"",@"SHT_CUDA_COMPAT_INFO"
	.align	4
        /*0000*/ 	.byte	0x02, 0x09, 0x00, 0x00, 0x02, 0x02, 0x01, 0x00, 0x02, 0x05, 0x05, 0x00, 0x03, 0x07, 0x01, 0x01
        /*0010*/ 	.byte	0x02, 0x03, 0x00, 0x00, 0x02, 0x06, 0x01, 0x00, 0x04, 0x0b, 0x08, 0x00, 0x01, 0x00, 0x00, 0x00
        /*0020*/ 	.byte	0x00, 0x00, 0x00, 0x00


//--------------------- .nv.info._Z3DTWPfS_iiiiS_ --------------------------
	.section	.nv.info._Z3DTWPfS_iiiiS_,"",@"SHT_CUDA_INFO"
	.sectionflags	@""
	.align	4


	//----- nvinfo : EIATTR_CUDA_API_VERSION
	.align		4
        /*0000*/ 	.byte	0x04, 0x37
        /*0002*/ 	.short	(.L_7 - .L_6)
.L_6:
        /*0004*/ 	.word	0x00000082


	//----- nvinfo : EIATTR_KPARAM_INFO
	.align		4
.L_7:
        /*0008*/ 	.byte	0x04, 0x17
        /*000a*/ 	.short	(.L_9 - .L_8)
.L_8:
        /*000c*/ 	.word	0x00000000
        /*0010*/ 	.short	0x0006
        /*0012*/ 	.short	0x0020
        /*0014*/ 	.byte	0x00, 0xf5, 0x21, 0x00


	//----- nvinfo : EIATTR_KPARAM_INFO
	.align		4
.L_9:
        /*0018*/ 	.byte	0x04, 0x17
        /*001a*/ 	.short	(.L_11 - .L_10)
.L_10:
        /*001c*/ 	.word	0x00000000
        /*0020*/ 	.short	0x0005
        /*0022*/ 	.short	0x001c
        /*0024*/ 	.byte	0x00, 0xf0, 0x11, 0x00


	//----- nvinfo : EIATTR_KPARAM_INFO
	.align		4
.L_11:
        /*0028*/ 	.byte	0x04, 0x17
        /*002a*/ 	.short	(.L_13 - .L_12)
.L_12:
        /*002c*/ 	.word	0x00000000
        /*0030*/ 	.short	0x0004
        /*0032*/ 	.short	0x0018
        /*0034*/ 	.byte	0x00, 0xf0, 0x11, 0x00


	//----- nvinfo : EIATTR_KPARAM_INFO
	.align		4
.L_13:
        /*0038*/ 	.byte	0x04, 0x17
        /*003a*/ 	.short	(.L_15 - .L_14)
.L_14:
        /*003c*/ 	.word	0x00000000
        /*0040*/ 	.short	0x0003
        /*0042*/ 	.short	0x0014
        /*0044*/ 	.byte	0x00, 0xf0, 0x11, 0x00


	//----- nvinfo : EIATTR_KPARAM_INFO
	.align		4
.L_15:
        /*0048*/ 	.byte	0x04, 0x17
        /*004a*/ 	.short	(.L_17 - .L_16)
.L_16:
        /*004c*/ 	.word	0x00000000
        /*0050*/ 	.short	0x0002
        /*0052*/ 	.short	0x0010
        /*0054*/ 	.byte	0x00, 0xf0, 0x11, 0x00


	//----- nvinfo : EIATTR_KPARAM_INFO
	.align		4
.L_17:
        /*0058*/ 	.byte	0x04, 0x17
        /*005a*/ 	.short	(.L_19 - .L_18)
.L_18:
        /*005c*/ 	.word	0x00000000
        /*0060*/ 	.short	0x0001
        /*0062*/ 	.short	0x0008
        /*0064*/ 	.byte	0x00, 0xf5, 0x21, 0x00


	//----- nvinfo : EIATTR_KPARAM_INFO
	.align		4
.L_19:
        /*0068*/ 	.byte	0x04, 0x17
        /*006a*/ 	.short	(.L_21 - .L_20)
.L_20:
        /*006c*/ 	.word	0x00000000
        /*0070*/ 	.short	0x0000
        /*0072*/ 	.short	0x0000
        /*0074*/ 	.byte	0x00, 0xf5, 0x21, 0x00


	//----- nvinfo : EIATTR_SPARSE_MMA_MASK
	.align		4
.L_21:
        /*0078*/ 	.byte	0x03, 0x50
        /*007a*/ 	.short	0x0000


	//----- nvinfo : EIATTR_MAXREG_COUNT
	.align		4
        /*007c*/ 	.byte	0x03, 0x1b
        /*007e*/ 	.short	0x00ff


	//----- nvinfo : EIATTR_NUM_BARRIERS
	.align		4
        /*0080*/ 	.byte	0x02, 0x4c
        /*0082*/ 	.byte	0x01
	.zero		1


	//----- nvinfo : EIATTR_MERCURY_ISA_VERSION
	.align		4
        /*0084*/ 	.byte	0x03, 0x5f
        /*0086*/ 	.short	0x0101


	//----- nvinfo : EIATTR_VRC_CTA_INIT_COUNT
	.align		4
        /*0088*/ 	.byte	0x02, 0x4a
	.zero		1
	.zero		1


	//----- nvinfo : EIATTR_EXIT_INSTR_OFFSETS
	.align		4
        /*008c*/ 	.byte	0x04, 0x1c
        /*008e*/ 	.short	(.L_23 - .L_22)


	//   ....[0]....
.L_22:
        /*0090*/ 	.word	0x00000720


	//   ....[1]....
        /*0094*/ 	.word	0x00001350


	//----- nvinfo : EIATTR_CRS_STACK_SIZE
	.align		4
.L_23:
        /*0098*/ 	.byte	0x04, 0x1e
        /*009a*/ 	.short	(.L_25 - .L_24)
.L_24:
        /*009c*/ 	.word	0x00000000


	//----- nvinfo : EIATTR_CBANK_PARAM_SIZE
	.align		4
.L_25:
        /*00a0*/ 	.byte	0x03, 0x19
        /*00a2*/ 	.short	0x0028


	//----- nvinfo : EIATTR_PARAM_CBANK
	.align		4
        /*00a4*/ 	.byte	0x04, 0x0a
        /*00a6*/ 	.short	(.L_27 - .L_26)
	.align		4
.L_26:
        /*00a8*/ 	.word	index@(.nv.constant0._Z3DTWPfS_iiiiS_)
        /*00ac*/ 	.short	0x0380
        /*00ae*/ 	.short	0x0028


	//----- nvinfo : EIATTR_SW_WAR
	.align		4
.L_27:
        /*00b0*/ 	.byte	0x04, 0x36
        /*00b2*/ 	.short	(.L_29 - .L_28)
.L_28:
        /*00b4*/ 	.word	0x00000008
.L_29:


//--------------------- .nv.callgraph             --------------------------
	.section	.nv.callgraph,"",@"SHT_CUDA_CALLGRAPH"
	.align	4
	.sectionentsize	8
	.align		4
        /*0000*/ 	.word	0x00000000
	.align		4
        /*0004*/ 	.word	0xffffffff
	.align		4
        /*0008*/ 	.word	0x00000000
	.align		4
        /*000c*/ 	.word	0xfffffffe
	.align		4
        /*0010*/ 	.word	0x00000000
	.align		4
        /*0014*/ 	.word	0xfffffffd
	.align		4
        /*0018*/ 	.word	0x00000000
	.align		4
        /*001c*/ 	.word	0xfffffffc


//--------------------- .text._Z3DTWPfS_iiiiS_    --------------------------
	.section	.text._Z3DTWPfS_iiiiS_,"ax",@progbits
	.align	128
        .global         _Z3DTWPfS_iiiiS_
        .type           _Z3DTWPfS_iiiiS_,@function
        .size           _Z3DTWPfS_iiiiS_,(.L_x_34 - _Z3DTWPfS_iiiiS_)
        .other          _Z3DTWPfS_iiiiS_,@"STO_CUDA_ENTRY STV_DEFAULT"
_Z3DTWPfS_iiiiS_:
.text._Z3DTWPfS_iiiiS_:
[----:B------:R-:W-:Y:S01]  /*0000*/  LDC R1, c[0x0][0x37c] ;  /* 0x0000df00ff017b82 */ /* 0x000fe20000000800 */
[----:B------:R-:W0:Y:S01]  /*0010*/  LDCU UR4, c[0x0][0x39c] ;  /* 0x00007380ff0477ac */ /* 0x000e220008000800 */
[----:B------:R-:W1:Y:S01]  /*0020*/  LDCU.64 UR12, c[0x0][0x358] ;  /* 0x00006b00ff0c77ac */ /* 0x000e620008000a00 */
[----:B0-----:R-:W-:-:S04]  /*0030*/  UISETP.LT.U32.AND UP0, UPT, UR4, 0x200, UPT ;  /* 0x000002000400788c */ /* 0x001fc8000bf01070 */
[----:B------:R-:W-:-:S04]  /*0040*/  USEL UR4, UR4, 0x200, !UP0 ;  /* 0x0000020004047887 */ /* 0x000fc8000c000000 */
[----:B------:R-:W-:-:S04]  /*0050*/  USHF.R.S32.HI UR8, URZ, 0x9, UR4 ;  /* 0x00000009ff087899 */ /* 0x000fc80008011404 */
[----:B------:R-:W-:-:S09]  /*0060*/  UISETP.GE.AND UP0, UPT, UR8, 0x1, UPT ;  /* 0x000000010800788c */ /* 0x000fd2000bf06270 */
[----:B-1----:R-:W-:Y:S05]  /*0070*/  BRA.U !UP0, `(.L_x_0) ;  /* 0x00000005089c7547 */ /* 0x002fea000b800000 */
[----:B------:R-:W0:Y:S01]  /*0080*/  S2R R0, SR_TID.X ;  /* 0x0000000000007919 */ /* 0x000e220000002100 */
[----:B------:R-:W-:Y:S01]  /*0090*/  UISETP.GE.U32.AND UP0, UPT, UR8, 0x4, UPT ;  /* 0x000000040800788c */ /* 0x000fe2000bf06070 */
[----:B------:R-:W-:Y:S01]  /*00a0*/  IMAD.MOV.U32 R7, RZ, RZ, RZ ;  /* 0x000000ffff077224 */ /* 0x000fe200078e00ff */
[----:B------:R-:W-:-:S07]  /*00b0*/  ULOP3.LUT UR4, UR8, 0x3, URZ, 0xc0, !UPT ;  /* 0x0000000308047892 */ /* 0x000fce000f8ec0ff */
[----:B------:R-:W-:Y:S05]  /*00c0*/  BRA.U !UP0, `(.L_x_1) ;  /* 0x0000000508107547 */ /* 0x000fea000b800000 */
[----:B------:R-:W1:Y:S01]  /*00d0*/  LDC.64 R4, c[0x0][0x388] ;  /* 0x0000e200ff047b82 */ /* 0x000e620000000a00 */
[----:B------:R-:W-:Y:S01]  /*00e0*/  ULOP3.LUT UR5, UR8, 0x7ffffffc, URZ, 0xc0, !UPT ;  /* 0x7ffffffc08057892 */ /* 0x000fe2000f8ec0ff */
[----:B0-----:R-:W-:Y:S01]  /*00f0*/  LOP3.LUT R9, R0, 0x400, RZ, 0xfc, !PT ;  /* 0x0000040000097812 */ /* 0x001fe200078efcff */
[----:B------:R-:W0:Y:S04]  /*0100*/  LDCU UR7, c[0x0][0x398] ;  /* 0x00007300ff0777ac */ /* 0x000e280008000800 */
[----:B------:R-:W-:Y:S01]  /*0110*/  MOV R7, UR5 ;  /* 0x0000000500077c02 */ /* 0x000fe20008000f00 */
[----:B------:R-:W2:Y:S01]  /*0120*/  LDC R11, c[0x0][0x398] ;  /* 0x0000e600ff0b7b82 */ /* 0x000ea20000000800 */
[----:B------:R-:W-:-:S07]  /*0130*/  UIADD3 UR6, UPT, UPT, -UR5, URZ, URZ ;  /* 0x000000ff05067290 */ /* 0x000fce000fffe1ff */
[----:B------:R-:W3:Y:S01]  /*0140*/  LDC.64 R2, c[0x0][0x388] ;  /* 0x0000e200ff027b82 */ /* 0x000ee20000000a00 */
[----:B-1----:R-:W-:-:S03]  /*0150*/  IMAD.WIDE.U32 R4, R0, 0x4, R4 ;  /* 0x0000000400047825 */ /* 0x002fc600078e0004 */
[----:B------:R-:W-:Y:S01]  /*0160*/  IADD3 R4, P0, PT, R4, 0x1000, RZ ;  /* 0x0000100004047810 */ /* 0x000fe20007f1e0ff */
[----:B--2---:R-:W-:-:S04]  /*0170*/  IMAD R6, R11, 0x2, R0 ;  /* 0x000000020b067824 */ /* 0x004fc800078e0200 */
[----:B------:R-:W-:Y:S02]  /*0180*/  IMAD.X R5, RZ, RZ, R5, P0 ;  /* 0x000000ffff057224 */ /* 0x000fe400000e0605 */
[----:B0-----:R-:W-:-:S07]  /*0190*/  IMAD.IADD R8, R0, 0x1, R11 ;  /* 0x0000000100087824 */ /* 0x001fce00078e020b */
.L_x_8:
[C---:B------:R-:W-:Y:S01]  /*01a0*/  IADD3 R10, PT, PT, R9.reuse, -0x400, RZ ;  /* 0xfffffc00090a7810 */ /* 0x040fe20007ffe0ff */
[C---:B------:R-:W-:Y:S01]  /*01b0*/  VIADD R11, R9.reuse, 0x200 ;  /* 0x00000200090b7836 */ /* 0x040fe20000000000 */
[----:B------:R-:W-:Y:S01]  /*01c0*/  UIADD3 UR6, UPT, UPT, UR6, 0x4, URZ ;  /* 0x0000000406067890 */ /* 0x000fe2000fffe0ff */
[----:B------:R-:W-:Y:S01]  /*01d0*/  BSSY.RECONVERGENT B0, `(.L_x_2) ;  /* 0x0000017000007945 */ /* 0x000fe20003800200 */
[----:B------:R-:W-:Y:S01]  /*01e0*/  ISETP.GE.U32.AND P0, PT, R10, UR7, PT ;  /* 0x000000070a007c0c */ /* 0x000fe2000bf06070 */
[----:B------:R-:W-:Y:S01]  /*01f0*/  VIADD R10, R9, 0xfffffe00 ;  /* 0xfffffe00090a7836 */ /* 0x000fe20000000000 */
[----:B------:R-:W-:Y:S01]  /*0200*/  ISETP.GE.U32.AND P3, PT, R11, UR7, PT ;  /* 0x000000070b007c0c */ /* 0x000fe2000bf66070 */
[----:B------:R-:W-:Y:S01]  /*0210*/  UISETP.NE.AND UP0, UPT, UR6, URZ, UPT ;  /* 0x000000ff0600728c */ /* 0x000fe2000bf05270 */
[----:B------:R-:W-:Y:S02]  /*0220*/  ISETP.GE.U32.AND P2, PT, R9, UR7, PT ;  /* 0x0000000709007c0c */ /* 0x000fe4000bf46070 */
[----:B------:R-:W-:-:S07]  /*0230*/  ISETP.GE.U32.AND P1, PT, R10, UR7, PT ;  /* 0x000000070a007c0c */ /* 0x000fce000bf26070 */
[----:B------:R-:W0:Y:S01]  /*0240*/  @!P0 LDC.64 R12, c[0x0][0x388] ;  /* 0x0000e200ff0c8b82 */ /* 0x000e220000000a00 */
[----:B------:R-:W-:-:S05]  /*0250*/  @!P0 MOV R15, 0xbf800000 ;  /* 0xbf800000000f8802 */ /* 0x000fca0000000f00 */
[----:B------:R1:W-:Y:S01]  /*0260*/  @!P0 STG.E desc[UR12][R4.64+-0x1000], R15 ;  /* 0xfff0000f04008986 */ /* 0x0003e2000c10190c */
[----:B0-----:R-:W-:-:S04]  /*0270*/  @!P0 IMAD.WIDE.U32 R10, R8, 0x4, R12 ;  /* 0x00000004080a8825 */ /* 0x001fc800078e000c */
[----:B------:R-:W-:Y:S01]  /*0280*/  @!P0 IMAD.WIDE.U32 R12, R6, 0x4, R12 ;  /* 0x00000004060c8825 */ /* 0x000fe200078e000c */
[----:B------:R1:W-:Y:S04]  /*0290*/  @!P0 STG.E desc[UR12][R10.64], R15 ;  /* 0x0000000f0a008986 */ /* 0x0003e8000c10190c */
[----:B------:R1:W-:Y:S01]  /*02a0*/  @!P0 STG.E desc[UR12][R12.64], R15 ;  /* 0x0000000f0c008986 */ /* 0x0003e2000c10190c */
[----:B------:R-:W-:Y:S05]  /*02b0*/  @P1 BRA `(.L_x_3) ;  /* 0x0000000000201947 */ /* 0x000fea0003800000 */
[----:B-1----:R-:W-:Y:S02]  /*02c0*/  VIADD R11, R8, 0x200 ;  /* 0x00000200080b7836 */ /* 0x002fe40000000000 */
[----:B------:R-:W-:Y:S02]  /*02d0*/  HFMA2 R15, -RZ, RZ, -1.875, 0 ;  /* 0xbf800000ff0f7431 */ /* 0x000fe400000001ff */
[----:B------:R-:W-:Y:S02]  /*02e0*/  VIADD R13, R6, 0x200 ;  /* 0x00000200060d7836 */ /* 0x000fe40000000000 */
[----:B---3--:R-:W-:-:S04]  /*02f0*/  IMAD.WIDE.U32 R10, R11, 0x4, R2 ;  /* 0x000000040b0a7825 */ /* 0x008fc800078e0002 */
[----:B------:R-:W-:Y:S01]  /*0300*/  IMAD.WIDE.U32 R12, R13, 0x4, R2 ;  /* 0x000000040d0c7825 */ /* 0x000fe200078e0002 */
[----:B------:R0:W-:Y:S04]  /*0310*/  STG.E desc[UR12][R4.64+-0x800], R15 ;  /* 0xfff8000f04007986 */ /* 0x0001e8000c10190c */
[----:B------:R0:W-:Y:S04]  /*0320*/  STG.E desc[UR12][R10.64], R15 ;  /* 0x0000000f0a007986 */ /* 0x0001e8000c10190c */
[----:B------:R0:W-:Y:S02]  /*0330*/  STG.E desc[UR12][R12.64], R15 ;  /* 0x0000000f0c007986 */ /* 0x0001e4000c10190c */
.L_x_3:
[----:B------:R-:W-:Y:S05]  /*0340*/  BSYNC.RECONVERGENT B0 ;  /* 0x0000000000007941 */ /* 0x000fea0003800200 */
.L_x_2:
[----:B------:R-:W-:Y:S04]  /*0350*/  BSSY.RECONVERGENT B0, `(.L_x_4) ;  /* 0x000000a000007945 */ /* 0x000fe80003800200 */
[----:B------:R-:W-:Y:S05]  /*0360*/  @P2 BRA `(.L_x_5) ;  /* 0x0000000000202947 */ /* 0x000fea0003800000 */
[----:B01----:R-:W-:Y:S01]  /*0370*/  VIADD R11, R8, 0x400 ;  /* 0x00000400080b7836 */ /* 0x003fe20000000000 */
[----:B------:R-:W-:Y:S01]  /*0380*/  MOV R15, 0xbf800000 ;  /* 0xbf800000000f7802 */ /* 0x000fe20000000f00 */
[----:B------:R-:W-:Y:S02]  /*0390*/  VIADD R13, R6, 0x400 ;  /* 0x00000400060d7836 */ /* 0x000fe40000000000 */
[--C-:B---3--:R-:W-:Y:S02]  /*03a0*/  IMAD.WIDE.U32 R10, R11, 0x4, R2.reuse ;  /* 0x000000040b0a7825 */ /* 0x108fe400078e0002 */
[----:B------:R2:W-:Y:S02]  /*03b0*/  STG.E desc[UR12][R4.64], R15 ;  /* 0x0000000f04007986 */ /* 0x0005e4000c10190c */
[----:B------:R-:W-:Y:S02]  /*03c0*/  IMAD.WIDE.U32 R12, R13, 0x4, R2 ;  /* 0x000000040d0c7825 */ /* 0x000fe400078e0002 */
[----:B------:R2:W-:Y:S04]  /*03d0*/  STG.E desc[UR12][R10.64], R15 ;  /* 0x0000000f0a007986 */ /* 0x0005e8000c10190c */
[----:B------:R2:W-:Y:S02]  /*03e0*/  STG.E desc[UR12][R12.64], R15 ;  /* 0x0000000f0c007986 */ /* 0x0005e4000c10190c */
.L_x_5:
[----:B------:R-:W-:Y:S05]  /*03f0*/  BSYNC.RECONVERGENT B0 ;  /* 0x0000000000007941 */ /* 0x000fea0003800200 */
.L_x_4:
[----:B------:R-:W-:Y:S04]  /*0400*/  BSSY.RECONVERGENT B0, `(.L_x_6) ;  /* 0x000000a000007945 */ /* 0x000fe80003800200 */
[----:B------:R-:W-:Y:S05]  /*0410*/  @P3 BRA `(.L_x_7) ;  /* 0x0000000000203947 */ /* 0x000fea0003800000 */
[----:B012---:R-:W-:Y:S02]  /*0420*/  VIADD R11, R8, 0x600 ;  /* 0x00000600080b7836 */ /* 0x007fe40000000000 */
[----:B------:R-:W-:Y:S02]  /*0430*/  HFMA2 R15, -RZ, RZ, -1.875, 0 ;  /* 0xbf800000ff0f7431 */ /* 0x000fe400000001ff */
[----:B------:R-:W-:Y:S02]  /*0440*/  VIADD R13, R6, 0x600 ;  /* 0x00000600060d7836 */ /* 0x000fe40000000000 */
[----:B---3--:R-:W-:-:S04]  /*0450*/  IMAD.WIDE.U32 R10, R11, 0x4, R2 ;  /* 0x000000040b0a7825 */ /* 0x008fc800078e0002 */
[----:B------:R-:W-:Y:S01]  /*0460*/  IMAD.WIDE.U32 R12, R13, 0x4, R2 ;  /* 0x000000040d0c7825 */ /* 0x000fe200078e0002 */
[----:B------:R4:W-:Y:S04]  /*0470*/  STG.E desc[UR12][R4.64+0x800], R15 ;  /* 0x0008000f04007986 */ /* 0x0009e8000c10190c */
[----:B------:R4:W-:Y:S04]  /*0480*/  STG.E desc[UR12][R10.64], R15 ;  /* 0x0000000f0a007986 */ /* 0x0009e8000c10190c */
[----:B------:R4:W-:Y:S02]  /*0490*/  STG.E desc[UR12][R12.64], R15 ;  /* 0x0000000f0c007986 */ /* 0x0009e4000c10190c */
.L_x_7:
[----:B------:R-:W-:Y:S05]  /*04a0*/  BSYNC.RECONVERGENT B0 ;  /* 0x0000000000007941 */ /* 0x000fea0003800200 */
.L_x_6:
[----:B012-4-:R-:W-:Y:S01]  /*04b0*/  IADD3 R4, P0, PT, R4, 0x2000, RZ ;  /* 0x0000200004047810 */ /* 0x017fe20007f1e0ff */
[----:B------:R-:W-:Y:S02]  /*04c0*/  VIADD R9, R9, 0x800 ;  /* 0x0000080009097836 */ /* 0x000fe40000000000 */
[----:B------:R-:W-:Y:S01]  /*04d0*/  VIADD R6, R6, 0x800 ;  /* 0x0000080006067836 */ /* 0x000fe20000000000 */
[----:B------:R-:W-:Y:S01]  /*04e0*/  IADD3.X R5, PT, PT, RZ, R5, RZ, P0, !PT ;  /* 0x00000005ff057210 */ /* 0x000fe200007fe4ff */
[----:B------:R-:W-:Y:S01]  /*04f0*/  VIADD R8, R8, 0x800 ;  /* 0x0000080008087836 */ /* 0x000fe20000000000 */
[----:B------:R-:W-:Y:S07]  /*0500*/  BRA.U UP0, `(.L_x_8) ;  /* 0xfffffffd00247547 */ /* 0x000fee000b83ffff */
.L_x_1:
[----:B------:R-:W-:-:S09]  /*0510*/  UISETP.NE.AND UP0, UPT, UR4, URZ, UPT ;  /* 0x000000ff0400728c */ /* 0x000fd2000bf05270 */
[----:B------:R-:W-:Y:S05]  /*0520*/  BRA.U !UP0, `(.L_x_0) ;  /* 0x0000000108707547 */ /* 0x000fea000b800000 */
[----:B---3--:R-:W1:Y:S01]  /*0530*/  LDC.64 R2, c[0x0][0x388] ;  /* 0x0000e200ff027b82 */ /* 0x008e620000000a00 */
[----:B0-----:R-:W-:Y:S01]  /*0540*/  IMAD R9, R7, 0x200, R0 ;  /* 0x0000020007097824 */ /* 0x001fe200078e0200 */
[----:B------:R-:W0:Y:S01]  /*0550*/  LDCU UR6, c[0x0][0x398] ;  /* 0x00007300ff0677ac */ /* 0x000e220008000800 */
[----:B------:R-:W-:-:S05]  /*0560*/  UIADD3 UR5, UPT, UPT, -UR4, URZ, URZ ;  /* 0x000000ff04057290 */ /* 0x000fca000fffe1ff */
[----:B------:R-:W2:Y:S01]  /*0570*/  LDC R4, c[0x0][0x398] ;  /* 0x0000e600ff047b82 */ /* 0x000ea20000000800 */
[----:B-1----:R-:W-:-:S04]  /*0580*/  IMAD.WIDE.U32 R2, R9, 0x4, R2 ;  /* 0x0000000409027825 */ /* 0x002fc800078e0002 */
[----:B------:R-:W-:Y:S01]  /*0590*/  IMAD.MOV.U32 R15, RZ, RZ, R3 ;  /* 0x000000ffff0f7224 */ /* 0x000fe200078e0003 */
[----:B------:R-:W-:Y:S01]  /*05a0*/  MOV R0, R2 ;  /* 0x0000000200007202 */ /* 0x000fe20000000f00 */
[----:B--2---:R-:W-:Y:S01]  /*05b0*/  IMAD R11, R4, 0x2, R9 ;  /* 0x00000002040b7824 */ /* 0x004fe200078e0209 */
[----:B0-----:R-:W-:-:S07]  /*05c0*/  IADD3 R13, PT, PT, R9, R4, RZ ;  /* 0x00000004090d7210 */ /* 0x001fce0007ffe0ff */
.L_x_9:
[C---:B------:R-:W-:Y:S01]  /*05d0*/  ISETP.GE.U32.AND P0, PT, R9.reuse, UR6, PT ;  /* 0x0000000609007c0c */ /* 0x040fe2000bf06070 */
[----:B------:R-:W-:Y:S01]  /*05e0*/  UIADD3 UR5, UPT, UPT, UR5, 0x1, URZ ;  /* 0x0000000105057890 */ /* 0x000fe2000fffe0ff */
[----:B------:R-:W-:-:S03]  /*05f0*/  VIADD R9, R9, 0x200 ;  /* 0x0000020009097836 */ /* 0x000fc60000000000 */
[----:B------:R-:W-:-:S08]  /*0600*/  UISETP.NE.AND UP0, UPT, UR5, URZ, UPT ;  /* 0x000000ff0500728c */ /* 0x000fd0000bf05270 */
[----:B-1----:R-:W0:Y:S01]  /*0610*/  @!P0 LDC.64 R4, c[0x0][0x388] ;  /* 0x0000e200ff048b82 */ /* 0x002e220000000a00 */
[----:B------:R-:W-:Y:S01]  /*0620*/  @!P0 IMAD.MOV.U32 R17, RZ, RZ, -0x40800000 ;  /* 0xbf800000ff118424 */ /* 0x000fe200078e00ff */
[----:B------:R-:W-:Y:S01]  /*0630*/  @!P0 MOV R7, R15 ;  /* 0x0000000f00078202 */ /* 0x000fe20000000f00 */
[----:B------:R-:W-:-:S05]  /*0640*/  @!P0 IMAD.MOV.U32 R6, RZ, RZ, R0 ;  /* 0x000000ffff068224 */ /* 0x000fca00078e0000 */
[----:B------:R1:W-:Y:S01]  /*0650*/  @!P0 STG.E desc[UR12][R6.64], R17 ;  /* 0x0000001106008986 */ /* 0x0003e2000c10190c */
[----:B0-----:R-:W-:-:S04]  /*0660*/  @!P0 IMAD.WIDE.U32 R2, R13, 0x4, R4 ;  /* 0x000000040d028825 */ /* 0x001fc800078e0004 */
[C---:B------:R-:W-:Y:S01]  /*0670*/  @!P0 IMAD.WIDE.U32 R4, R11.reuse, 0x4, R4 ;  /* 0x000000040b048825 */ /* 0x040fe200078e0004 */
[----:B------:R1:W-:Y:S01]  /*0680*/  @!P0 STG.E desc[UR12][R2.64], R17 ;  /* 0x0000001102008986 */ /* 0x0003e2000c10190c */
[----:B------:R-:W-:Y:S02]  /*0690*/  IADD3 R11, PT, PT, R11, 0x200, RZ ;  /* 0x000002000b0b7810 */ /* 0x000fe40007ffe0ff */
[----:B------:R-:W-:Y:S01]  /*06a0*/  VIADD R13, R13, 0x200 ;  /* 0x000002000d0d7836 */ /* 0x000fe20000000000 */
[----:B------:R1:W-:Y:S01]  /*06b0*/  @!P0 STG.E desc[UR12][R4.64], R17 ;  /* 0x0000001104008986 */ /* 0x0003e2000c10190c */
[----:B------:R-:W-:-:S05]  /*06c0*/  IADD3 R0, P0, PT, R0, 0x800, RZ ;  /* 0x0000080000007810 */ /* 0x000fca0007f1e0ff */
[----:B------:R-:W-:Y:S01]  /*06d0*/  IMAD.X R15, RZ, RZ, R15, P0 ;  /* 0x000000ffff0f7224 */ /* 0x000fe200000e060f */
[----:B------:R-:W-:Y:S07]  /*06e0*/  BRA.U UP0, `(.L_x_9) ;  /* 0xfffffffd00b87547 */ /* 0x000fee000b83ffff */
.L_x_0:
[----:B-1-3--:R-:W0:Y:S02]  /*06f0*/  LDC.64 R2, c[0x0][0x390] ;  /* 0x0000e400ff027b82 */ /* 0x00ae240000000a00 */
[----:B0-----:R-:W-:-:S05]  /*0700*/  IMAD.IADD R0, R3, 0x1, R2 ;  /* 0x0000000103007824 */ /* 0x001fca00078e0202 */
[----:B------:R-:W-:-:S13]  /*0710*/  ISETP.GE.AND P0, PT, R0, 0x2, PT ;  /* 0x000000020000780c */ /* 0x000fda0003f06270 */
[----:B------:R-:W-:Y:S05]  /*0720*/  @!P0 EXIT ;  /* 0x000000000000894d */ /* 0x000fea0003800000 */
[----:B------:R-:W0:Y:S01]  /*0730*/  S2R R2, SR_TID.X ;  /* 0x0000000000027919 */ /* 0x000e220000002100 */
[----:B------:R-:W-:Y:S02]  /*0740*/  HFMA2 R3, -RZ, RZ, 0, 0 ;  /* 0x00000000ff037431 */ /* 0x000fe400000001ff */
[----:B------:R-:W-:Y:S01]  /*0750*/  VIADD R4, R0, 0xffffffff ;  /* 0xffffffff00047836 */ /* 0x000fe20000000000 */
[----:B------:R-:W-:-:S06]  /*0760*/  UMOV UR4, URZ ;  /* 0x000000ff00047c82 */ /* 0x000fcc0008000000 */
.L_x_32:
[----:B------:R-:W-:-:S09]  /*0770*/  UISETP.GE.AND UP0, UPT, UR8, 0x1, UPT ;  /* 0x000000010800788c */ /* 0x000fd2000bf06270 */
[----:B01-34-:R-:W-:Y:S05]  /*0780*/  BRA.U !UP0, `(.L_x_10) ;  /* 0x0000000908d07547 */ /* 0x01bfea000b800000 */
[----:B------:R-:W1:Y:S01]  /*0790*/  LDC.64 R8, c[0x0][0x390] ;  /* 0x0000e400ff087b82 */ /* 0x000e620000000a00 */
[----:B------:R-:W2:Y:S01]  /*07a0*/  LDCU UR10, c[0x0][0x398] ;  /* 0x00007300ff0a77ac */ /* 0x000ea20008000800 */
[----:B------:R-:W-:Y:S01]  /*07b0*/  IADD3 R6, PT, PT, R0, -0x2, RZ ;  /* 0xfffffffe00067810 */ /* 0x000fe20007ffe0ff */
[----:B------:R-:W-:Y:S01]  /*07c0*/  BSSY.RECONVERGENT B0, `(.L_x_10) ;  /* 0x00000b0000007945 */ /* 0x000fe20003800200 */
[----:B------:R-:W-:Y:S02]  /*07d0*/  UIADD3 UR9, UPT, UPT, UR4, 0x2, URZ ;  /* 0x0000000204097890 */ /* 0x000fe4000fffe0ff */
[----:B------:R-:W-:Y:S01]  /*07e0*/  ISETP.NE.AND P3, PT, R3, R6, PT ;  /* 0x000000060300720c */ /* 0x000fe20003f65270 */
[----:B------:R-:W-:Y:S02]  /*07f0*/  UIADD3 UR5, UPT, UPT, UR4, 0x1, URZ ;  /* 0x0000000104057890 */ /* 0x000fe4000fffe0ff */
[----:B------:R-:W-:Y:S02]  /*0800*/  UIMAD.WIDE.U32 UR6, UR9, -0x55555555, URZ ;  /* 0xaaaaaaab090678a5 */ /* 0x000fe4000f8e00ff */
[----:B------:R-:W-:-:S02]  /*0810*/  UISETP.NE.AND UP0, UPT, UR5, 0x3, UPT ;  /* 0x000000030500788c */ /* 0x000fc4000bf05270 */
[----:B------:R-:W-:Y:S02]  /*0820*/  USHF.R.U32.HI UR7, URZ, 0x1, UR7 ;  /* 0x00000001ff077899 */ /* 0x000fe40008011607 */
[----:B------:R-:W-:Y:S02]  /*0830*/  USEL UR5, UR5, URZ, UP0 ;  /* 0x000000ff05057287 */ /* 0x000fe40008000000 */
[----:B------:R-:W-:Y:S02]  /*0840*/  UIMAD UR7, UR7, -0x3, UR9 ;  /* 0xfffffffd070778a4 */ /* 0x000fe4000f8e0209 */
[----:B--2---:R-:W-:Y:S01]  /*0850*/  UIMAD UR5, UR5, UR10, 0x1 ;  /* 0x00000001050574a4 */ /* 0x004fe2000f8e020a */
[C---:B-1----:R-:W-:Y:S01]  /*0860*/  ISETP.GE.AND P1, PT, R3.reuse, R8, PT ;  /* 0x000000080300720c */ /* 0x042fe20003f26270 */
[----:B------:R-:W-:Y:S01]  /*0870*/  VIADD R8, R8, 0xffffffff ;  /* 0xffffffff08087836 */ /* 0x000fe20000000000 */
[----:B------:R-:W-:Y:S01]  /*0880*/  ISETP.GE.AND P2, PT, R3, R9, PT ;  /* 0x000000090300720c */ /* 0x000fe20003f46270 */
[----:B------:R-:W-:-:S02]  /*0890*/  VIADD R10, R9, 0xffffffff ;  /* 0xffffffff090a7836 */ /* 0x000fc40000000000 */
[C---:B------:R-:W-:Y:S01]  /*08a0*/  IMAD.IADD R5, R3.reuse, 0x1, -R8 ;  /* 0x0000000103057824 */ /* 0x040fe200078e0a08 */
[----:B------:R-:W-:Y:S02]  /*08b0*/  SEL R6, R3, R8, !P1 ;  /* 0x0000000803067207 */ /* 0x000fe40004800000 */
[----:B------:R-:W-:Y:S02]  /*08c0*/  IADD3 R9, PT, PT, -R10, R3, RZ ;  /* 0x000000030a097210 */ /* 0x000fe40007ffe1ff */
[----:B------:R-:W-:Y:S02]  /*08d0*/  SEL R5, R5, RZ, P1 ;  /* 0x000000ff05057207 */ /* 0x000fe40000800000 */
[----:B------:R-:W-:Y:S02]  /*08e0*/  SEL R7, R3, R10, !P2 ;  /* 0x0000000a03077207 */ /* 0x000fe40005000000 */
[----:B------:R-:W-:Y:S02]  /*08f0*/  ISETP.GT.AND P0, PT, R5, 0x1, PT ;  /* 0x000000010500780c */ /* 0x000fe40003f04270 */
[----:B------:R-:W-:-:S02]  /*0900*/  SEL R9, R9, RZ, P2 ;  /* 0x000000ff09097207 */ /* 0x000fc40001000000 */
[----:B------:R-:W-:Y:S02]  /*0910*/  ISETP.EQ.AND P0, PT, R6, R8, P0 ;  /* 0x000000080600720c */ /* 0x000fe40000702270 */
[----:B------:R-:W-:Y:S01]  /*0920*/  SEL R8, RZ, 0xffffffff, P1 ;  /* 0xffffffffff087807 */ /* 0x000fe20000800000 */
[----:B------:R-:W-:Y:S10]  /*0930*/  @!P3 BRA `(.L_x_11) ;  /* 0x00000004002cb947 */ /* 0x000ff40003800000 */
[----:B------:R-:W1:Y:S01]  /*0940*/  LDC R18, c[0x0][0x398] ;  /* 0x0000e600ff127b82 */ /* 0x000e620000000800 */
[----:B------:R-:W-:Y:S01]  /*0950*/  IMAD.MOV.U32 R19, RZ, RZ, RZ ;  /* 0x000000ffff137224 */ /* 0x000fe200078e00ff */
[----:B------:R-:W2:Y:S06]  /*0960*/  LDCU UR6, c[0x0][0x394] ;  /* 0x00007280ff0677ac */ /* 0x000eac0008000800 */
[----:B------:R-:W3:Y:S08]  /*0970*/  LDC.64 R10, c[0x0][0x380] ;  /* 0x0000e000ff0a7b82 */ /* 0x000ef00000000a00 */
[----:B------:R-:W4:Y:S02]  /*0980*/  LDC.64 R12, c[0x0][0x388] ;  /* 0x0000e200ff0c7b82 */ /* 0x000f240000000a00 */
.L_x_21:
[----:B0-----:R-:W-:-:S05]  /*0990*/  IMAD R21, R19, 0x200, R2 ;  /* 0x0000020013157824 */ /* 0x001fca00078e0202 */
[----:B-1----:R-:W-:-:S13]  /*09a0*/  ISETP.GE.AND P1, PT, R21, R18, PT ;  /* 0x000000121500720c */ /* 0x002fda0003f26270 */
[----:B------:R-:W-:Y:S05]  /*09b0*/  @P1 BRA `(.L_x_12) ;  /* 0x0000000800401947 */ /* 0x000fea0003800000 */
[----:B------:R-:W-:Y:S01]  /*09c0*/  IADD3 R22, PT, PT, R5, R21, RZ ;  /* 0x0000001505167210 */ /* 0x000fe20007ffe0ff */
[----:B------:R-:W-:Y:S01]  /*09d0*/  IMAD.IADD R20, R6, 0x1, -R21 ;  /* 0x0000000106147824 */ /* 0x000fe200078e0a15 */
[----:B------:R-:W-:Y:S01]  /*09e0*/  BSSY.RECONVERGENT B1, `(.L_x_13) ;  /* 0x000003c000017945 */ /* 0x000fe20003800200 */
[----:B------:R-:W-:Y:S01]  /*09f0*/  IMAD.MOV.U32 R25, RZ, RZ, -0x40800000 ;  /* 0xbf800000ff197424 */ /* 0x000fe200078e00ff */
[----:B------:R-:W-:-:S04]  /*0a00*/  ISETP.GT.AND P1, PT, R22, R7, PT ;  /* 0x000000071600720c */ /* 0x000fc80003f24270 */
[----:B------:R-:W-:-:S13]  /*0a10*/  ISETP.GE.AND P1, PT, R20, R9, !P1 ;  /* 0x000000091400720c */ /* 0x000fda0004f26270 */
[----:B------:R-:W0:Y:S01]  /*0a20*/  @!P1 LDC.64 R14, c[0x0][0x388] ;  /* 0x0000e200ff0e9b82 */ /* 0x000e220000000a00 */
[----:B------:R-:W-:-:S04]  /*0a30*/  @!P1 IMAD R17, R18, UR4, R21 ;  /* 0x0000000412119c24 */ /* 0x000fc8000f8e0215 */
[----:B0-----:R-:W-:-:S05]  /*0a40*/  @!P1 IMAD.WIDE R14, R17, 0x4, R14 ;  /* 0x00000004110e9825 */ /* 0x001fca00078e020e */
[----:B------:R0:W-:Y:S01]  /*0a50*/  @!P1 STG.E desc[UR12][R14.64], R25 ;  /* 0x000000190e009986 */ /* 0x0001e2000c10190c */
[----:B------:R-:W-:Y:S05]  /*0a60*/  @!P1 BRA `(.L_x_14) ;  /* 0x0000000000cc9947 */ /* 0x000fea0003800000 */
[----:B0-----:R-:W-:Y:S02]  /*0a70*/  IMAD R15, R18, UR4, R21 ;  /* 0x00000004120f7c24 */ /* 0x001fe4000f8e0215 */
[----:B--2---:R-:W-:Y:S02]  /*0a80*/  IMAD R17, R20, UR6, R22 ;  /* 0x0000000614117c24 */ /* 0x004fe4000f8e0216 */
[----:B----4-:R-:W-:-:S04]  /*0a90*/  IMAD.WIDE R14, R15, 0x4, R12 ;  /* 0x000000040f0e7825 */ /* 0x010fc800078e020c */
[----:B---3--:R-:W-:Y:S01]  /*0aa0*/  IMAD.WIDE R16, R17, 0x4, R10 ;  /* 0x0000000411107825 */ /* 0x008fe200078e020a */
[----:B------:R0:W-:Y:S04]  /*0ab0*/  STG.E desc[UR12][R14.64], R25 ;  /* 0x000000190e007986 */ /* 0x0001e8000c10190c */
[----:B------:R0:W5:Y:S01]  /*0ac0*/  LDG.E R23, desc[UR12][R16.64] ;  /* 0x0000000c10177981 */ /* 0x000162000c1e1900 */
[----:B------:R-:W-:Y:S01]  /*0ad0*/  IADD3 R24, PT, PT, R8, R21, RZ ;  /* 0x0000001508187210 */ /* 0x000fe20007ffe0ff */
[----:B------:R-:W-:Y:S01]  /*0ae0*/  BSSY.RECONVERGENT B2, `(.L_x_15) ;  /* 0x0000010000027945 */ /* 0x000fe20003800200 */
[----:B------:R-:W-:Y:S01]  /*0af0*/  ISETP.GE.AND P2, PT, R20, 0x1, PT ;  /* 0x000000011400780c */ /* 0x000fe20003f46270 */
[----:B------:R-:W-:Y:S01]  /*0b00*/  HFMA2 R20, -RZ, RZ, -1.875, 0 ;  /* 0xbf800000ff147431 */ /* 0x000fe200000001ff */
[----:B------:R-:W-:Y:S01]  /*0b10*/  SEL R8, R8, 0x1, !P0 ;  /* 0x0000000108087807 */ /* 0x000fe20004000000 */
[----:B------:R-:W-:Y:S01]  /*0b20*/  VIADD R27, R24, 0x1 ;  /* 0x00000001181b7836 */ /* 0x000fe20000000000 */
[----:B------:R-:W-:-:S03]  /*0b30*/  ISETP.GE.AND P1, PT, R22, 0x1, PT ;  /* 0x000000011600780c */ /* 0x000fc60003f26270 */
[----:B------:R-:W-:Y:S01]  /*0b40*/  IMAD.IADD R21, R21, 0x1, R8 ;  /* 0x0000000115157824 */ /* 0x000fe200078e0208 */
[----:B------:R-:W-:Y:S02]  /*0b50*/  ISETP.GE.OR P3, PT, R27, R4, !P2 ;  /* 0x000000041b00720c */ /* 0x000fe40005766670 */
[----:B------:R-:W-:Y:S02]  /*0b60*/  ISETP.LT.OR P1, PT, R24, RZ, !P1 ;  /* 0x000000ff1800720c */ /* 0x000fe40004f21670 */
[----:B------:R-:W-:-:S09]  /*0b70*/  ISETP.LT.OR P2, PT, R21, RZ, !P2 ;  /* 0x000000ff1500720c */ /* 0x000fd20005741670 */
[----:B0-----:R-:W-:Y:S05]  /*0b80*/  @P3 BRA `(.L_x_16) ;  /* 0x0000000000143947 */ /* 0x001fea0003800000 */
[----:B------:R-:W-:-:S04]  /*0b90*/  VIADD R17, R24, UR5 ;  /* 0x0000000518117c36 */ /* 0x000fc80008000000 */
[----:B------:R-:W-:-:S06]  /*0ba0*/  IMAD.WIDE R16, R17, 0x4, R12 ;  /* 0x0000000411107825 */ /* 0x000fcc00078e020c */
[----:B------:R-:W2:Y:S02]  /*0bb0*/  LDG.E R16, desc[UR12][R16.64] ;  /* 0x0000000c10107981 */ /* 0x000ea4000c1e1900 */
[----:B--2---:R-:W-:-:S13]  /*0bc0*/  FSETP.GT.AND P3, PT, R16, -1, PT ;  /* 0xbf8000001000780b */ /* 0x004fda0003f64000 */
[----:B-----5:R-:W-:-:S07]  /*0bd0*/  @P3 FADD R20, R23, R16 ;  /* 0x0000001017143221 */ /* 0x020fce0000000000 */
.L_x_16:
[----:B------:R-:W-:Y:S05]  /*0be0*/  BSYNC.RECONVERGENT B2 ;  /* 0x0000000000027941 */ /* 0x000fea0003800200 */
.L_x_15:
[----:B------:R-:W-:Y:S04]  /*0bf0*/  BSSY.RECONVERGENT B2, `(.L_x_17) ;  /* 0x000000b000027945 */ /* 0x000fe80003800200 */
[----:B------:R-:W-:Y:S05]  /*0c00*/  @P1 BRA `(.L_x_18) ;  /* 0x0000000000241947 */ /* 0x000fea0003800000 */
[----:B------:R-:W-:-:S04]  /*0c10*/  VIADD R17, R24, UR5 ;  /* 0x0000000518117c36 */ /* 0x000fc80008000000 */
[----:B------:R-:W-:-:S06]  /*0c20*/  IMAD.WIDE R16, R17, 0x4, R12 ;  /* 0x0000000411107825 */ /* 0x000fcc00078e020c */
[----:B------:R-:W2:Y:S02]  /*0c30*/  LDG.E R16, desc[UR12][R16.64+-0x4] ;  /* 0xfffffc0c10107981 */ /* 0x000ea4000c1e1900 */
[----:B--2---:R-:W-:-:S04]  /*0c40*/  FSETP.GT.AND P1, PT, R16, -1, PT ;  /* 0xbf8000001000780b */ /* 0x004fc80003f24000 */
[----:B------:R-:W-:-:S09]  /*0c50*/  FSETP.NEU.AND P4, PT, R20, -1, P1 ;  /* 0xbf8000001400780b */ /* 0x000fd20000f8d000 */
[----:B-----5:R-:W-:-:S05]  /*0c60*/  @P1 FADD R25, R23, R16 ;  /* 0x0000001017191221 */ /* 0x020fca0000000000 */
[----:B------:R-:W-:-:S04]  /*0c70*/  @P1 FSETP.GEU.AND P3, PT, R25, R20, PT ;  /* 0x000000141900120b */ /* 0x000fc80003f6e000 */
[----:B------:R-:W-:-:S04]  /*0c80*/  @P4 FSEL R25, R25, R20, !P3 ;  /* 0x0000001419194208 */ /* 0x000fc80005800000 */
[----:B------:R-:W-:-:S07]  /*0c90*/  @P1 MOV R20, R25 ;  /* 0x0000001900141202 */ /* 0x000fce0000000f00 */
.L_x_18:
[----:B------:R-:W-:Y:S05]  /*0ca0*/  BSYNC.RECONVERGENT B2 ;  /* 0x0000000000027941 */ /* 0x000fea0003800200 */
.L_x_17:
[----:B------:R-:W-:Y:S04]  /*0cb0*/  BSSY.RECONVERGENT B2, `(.L_x_19) ;  /* 0x000000b000027945 */ /* 0x000fe80003800200 */
[----:B------:R-:W-:Y:S05]  /*0cc0*/  @P2 BRA `(.L_x_20) ;  /* 0x0000000000242947 */ /* 0x000fea0003800000 */
[----:B------:R-:W-:-:S04]  /*0cd0*/  IMAD R17, R18, UR7, R21 ;  /* 0x0000000712117c24 */ /* 0x000fc8000f8e0215 */
[----:B------:R-:W-:-:S06]  /*0ce0*/  IMAD.WIDE R16, R17, 0x4, R12 ;  /* 0x0000000411107825 */ /* 0x000fcc00078e020c */
[----:B------:R-:W2:Y:S02]  /*0cf0*/  LDG.E R16, desc[UR12][R16.64] ;  /* 0x0000000c10107981 */ /* 0x000ea4000c1e1900 */
[----:B--2---:R-:W-:-:S04]  /*0d00*/  FSETP.GT.AND P1, PT, R16, -1, PT ;  /* 0xbf8000001000780b */ /* 0x004fc80003f24000 */
[----:B------:R-:W-:-:S09]  /*0d10*/  FSETP.NEU.AND P3, PT, R20, -1, P1 ;  /* 0xbf8000001400780b */ /* 0x000fd20000f6d000 */
[----:B-----5:R-:W-:-:S05]  /*0d20*/  @P1 FADD R21, R23, R16 ;  /* 0x0000001017151221 */ /* 0x020fca0000000000 */
[----:B------:R-:W-:-:S04]  /*0d30*/  @P1 FSETP.GEU.AND P2, PT, R21, R20, PT ;  /* 0x000000141500120b */ /* 0x000fc80003f4e000 */
[----:B------:R-:W-:-:S05]  /*0d40*/  @P3 FSEL R21, R21, R20, !P2 ;  /* 0x0000001415153208 */ /* 0x000fca0005000000 */
[----:B------:R-:W-:-:S07]  /*0d50*/  @P1 IMAD.MOV.U32 R20, RZ, RZ, R21 ;  /* 0x000000ffff141224 */ /* 0x000fce00078e0015 */
.L_x_20:
[----:B------:R-:W-:Y:S05]  /*0d60*/  BSYNC.RECONVERGENT B2 ;  /* 0x0000000000027941 */ /* 0x000fea0003800200 */
.L_x_19:
[----:B------:R-:W-:-:S04]  /*0d70*/  FSETP.NEU.AND P1, PT, R20, -1, PT ;  /* 0xbf8000001400780b */ /* 0x000fc80003f2d000 */
[----:B-----5:R-:W-:-:S05]  /*0d80*/  FSEL R23, R23, R20, !P1 ;  /* 0x0000001417177208 */ /* 0x020fca0004800000 */
[----:B------:R1:W-:Y:S04]  /*0d90*/  STG.E desc[UR12][R14.64], R23 ;  /* 0x000000170e007986 */ /* 0x0003e8000c10190c */
.L_x_14:
[----:B--2---:R-:W-:Y:S05]  /*0da0*/  BSYNC.RECONVERGENT B1 ;  /* 0x0000000000017941 */ /* 0x004fea0003800200 */
.L_x_13:
[----:B------:R-:W-:-:S05]  /*0db0*/  VIADD R19, R19, 0x1 ;  /* 0x0000000113137836 */ /* 0x000fca0000000000 */
[----:B------:R-:W-:-:S13]  /*0dc0*/  ISETP.NE.AND P1, PT, R19, UR8, PT ;  /* 0x0000000813007c0c */ /* 0x000fda000bf25270 */
[----:B------:R-:W-:Y:S05]  /*0dd0*/  @P1 BRA `(.L_x_21) ;  /* 0xfffffff800ec1947 */ /* 0x000fea000383ffff */
[----:B------:R-:W-:Y:S05]  /*0de0*/  BRA `(.L_x_12) ;  /* 0x0000000400347947 */ /* 0x000fea0003800000 */
.L_x_11:
[----:B------:R-:W1:Y:S01]  /*0df0*/  LDC R20, c[0x0][0x398] ;  /* 0x0000e600ff147b82 */ /* 0x000e620000000800 */
[----:B------:R-:W-:Y:S01]  /*0e00*/  HFMA2 R21, -RZ, RZ, 0, 0 ;  /* 0x00000000ff157431 */ /* 0x000fe200000001ff */
[----:B------:R-:W2:Y:S06]  /*0e10*/  LDCU UR6, c[0x0][0x394] ;  /* 0x00007280ff0677ac */ /* 0x000eac0008000800 */
[----:B------:R-:W3:Y:S08]  /*0e20*/  LDC.64 R10, c[0x0][0x388] ;  /* 0x0000e200ff0a7b82 */ /* 0x000ef00000000a00 */
[----:B------:R-:W4:Y:S08]  /*0e30*/  LDC.64 R12, c[0x0][0x380] ;  /* 0x0000e000ff0c7b82 */ /* 0x000f300000000a00 */
[----:B--2---:R-:W0:Y:S02]  /*0e40*/  LDC.64 R14, c[0x0][0x388] ;  /* 0x0000e200ff0e7b82 */ /* 0x004e240000000a00 */
.L_x_31:
[----:B0-----:R-:W-:-:S05]  /*0e50*/  IMAD R25, R21, 0x200, R2 ;  /* 0x0000020015197824 */ /* 0x001fca00078e0202 */
[----:B-1----:R-:W-:-:S13]  /*0e60*/  ISETP.GE.AND P1, PT, R25, R20, PT ;  /* 0x000000141900720c */ /* 0x002fda0003f26270 */
[----:B------:R-:W-:Y:S05]  /*0e70*/  @P1 BRA `(.L_x_12) ;  /* 0x0000000400101947 */ /* 0x000fea0003800000 */
[----:B------:R-:W-:Y:S01]  /*0e80*/  IMAD.IADD R24, R5, 0x1, R25 ;  /* 0x0000000105187824 */ /* 0x000fe200078e0219 */
[----:B------:R-:W-:Y:S01]  /*0e90*/  IADD3 R27, PT, PT, R6, -R25, RZ ;  /* 0x80000019061b7210 */ /* 0x000fe20007ffe0ff */
[----:B------:R-:W-:Y:S01]  /*0ea0*/  BSSY.RECONVERGENT B1, `(.L_x_22) ;  /* 0x000003e000017945 */ /* 0x000fe20003800200 */
[----:B------:R-:W-:Y:S02]  /*0eb0*/  IMAD.MOV.U32 R23, RZ, RZ, -0x40800000 ;  /* 0xbf800000ff177424 */ /* 0x000fe400078e00ff */
[----:B------:R-:W-:-:S04]  /*0ec0*/  ISETP.GT.AND P1, PT, R24, R7, PT ;  /* 0x000000071800720c */ /* 0x000fc80003f24270 */
[----:B------:R-:W-:-:S13]  /*0ed0*/  ISETP.LT.OR P1, PT, R27, R9, P1 ;  /* 0x000000091b00720c */ /* 0x000fda0000f21670 */
[----:B------:R-:W-:Y:S05]  /*0ee0*/  @P1 BRA `(.L_x_23) ;  /* 0x0000000000d81947 */ /* 0x000fea0003800000 */
[----:B------:R-:W-:Y:S02]  /*0ef0*/  IMAD R17, R20, UR4, R25 ;  /* 0x0000000414117c24 */ /* 0x000fe4000f8e0219 */
[----:B------:R-:W-:Y:S02]  /*0f00*/  IMAD R19, R27, UR6, R24 ;  /* 0x000000061b137c24 */ /* 0x000fe4000f8e0218 */
[----:B------:R-:W-:-:S04]  /*0f10*/  IMAD.WIDE R16, R17, 0x4, R14 ;  /* 0x0000000411107825 */ /* 0x000fc800078e020e */
[----:B----4-:R-:W-:Y:S01]  /*0f20*/  IMAD.WIDE R18, R19, 0x4, R12 ;  /* 0x0000000413127825 */ /* 0x010fe200078e020c */
[----:B------:R0:W-:Y:S04]  /*0f30*/  STG.E desc[UR12][R16.64], R23 ;  /* 0x0000001710007986 */ /* 0x0001e8000c10190c */
[----:B------:R1:W5:Y:S01]  /*0f40*/  LDG.E R22, desc[UR12][R18.64] ;  /* 0x0000000c12167981 */ /* 0x000362000c1e1900 */
[C---:B------:R-:W-:Y:S01]  /*0f50*/  IMAD.IADD R26, R8.reuse, 0x1, R25 ;  /* 0x00000001081a7824 */ /* 0x040fe200078e0219 */
[----:B------:R-:W-:Y:S01]  /*0f60*/  ISETP.GE.AND P2, PT, R27, 0x1, PT ;  /* 0x000000011b00780c */ /* 0x000fe20003f46270 */
[----:B------:R-:W-:Y:S01]  /*0f70*/  BSSY.RECONVERGENT B2, `(.L_x_24) ;  /* 0x000000f000027945 */ /* 0x000fe20003800200 */
[----:B------:R-:W-:Y:S02]  /*0f80*/  SEL R8, R8, 0x1, !P0 ;  /* 0x0000000108087807 */ /* 0x000fe40004000000 */
[----:B------:R-:W-:-:S02]  /*0f90*/  IADD3 R27, PT, PT, R26, 0x1, RZ ;  /* 0x000000011a1b7810 */ /* 0x000fc40007ffe0ff */
[----:B------:R-:W-:Y:S01]  /*0fa0*/  ISETP.GE.AND P1, PT, R24, 0x1, PT ;  /* 0x000000011800780c */ /* 0x000fe20003f26270 */
[----:B------:R-:W-:Y:S01]  /*0fb0*/  IMAD.IADD R25, R25, 0x1, R8 ;  /* 0x0000000119197824 */ /* 0x000fe200078e0208 */
[----:B------:R-:W-:Y:S01]  /*0fc0*/  ISETP.GE.OR P3, PT, R27, R4, !P2 ;  /* 0x000000041b00720c */ /* 0x000fe20005766670 */
[----:B0-----:R-:W-:Y:S01]  /*0fd0*/  IMAD.MOV.U32 R23, RZ, RZ, -0x40800000 ;  /* 0xbf800000ff177424 */ /* 0x001fe200078e00ff */
[----:B------:R-:W-:Y:S02]  /*0fe0*/  ISETP.LT.OR P1, PT, R26, RZ, !P1 ;  /* 0x000000ff1a00720c */ /* 0x000fe40004f21670 */
[----:B------:R-:W-:-:S09]  /*0ff0*/  ISETP.LT.OR P2, PT, R25, RZ, !P2 ;  /* 0x000000ff1900720c */ /* 0x000fd20005741670 */
[----:B-1----:R-:W-:Y:S05]  /*1000*/  @P3 BRA `(.L_x_25) ;  /* 0x0000000000143947 */ /* 0x002fea0003800000 */
[----:B------:R-:W-:-:S05]  /*1010*/  IADD3 R19, PT, PT, R26, UR5, RZ ;  /* 0x000000051a137c10 */ /* 0x000fca000fffe0ff */
[----:B------:R-:W-:-:S06]  /*1020*/  IMAD.WIDE R18, R19, 0x4, R14 ;  /* 0x0000000413127825 */ /* 0x000fcc00078e020e */
[----:B------:R-:W2:Y:S02]  /*1030*/  LDG.E R19, desc[UR12][R18.64] ;  /* 0x0000000c12137981 */ /* 0x000ea4000c1e1900 */
[----:B--2---:R-:W-:-:S13]  /*1040*/  FSETP.GT.AND P3, PT, R19, -1, PT ;  /* 0xbf8000001300780b */ /* 0x004fda0003f64000 */
[----:B-----5:R-:W-:-:S07]  /*1050*/  @P3 FADD R23, R22, R19 ;  /* 0x0000001316173221 */ /* 0x020fce0000000000 */
.L_x_25:
[----:B------:R-:W-:Y:S05]  /*1060*/  BSYNC.RECONVERGENT B2 ;  /* 0x0000000000027941 */ /* 0x000fea0003800200 */
.L_x_24:
        /* <DEDUP_REMOVED lines=11> */
.L_x_27:
[----:B------:R-:W-:Y:S05]  /*1120*/  BSYNC.RECONVERGENT B2 ;  /* 0x0000000000027941 */ /* 0x000fea0003800200 */
.L_x_26:
        /* <DEDUP_REMOVED lines=11> */
.L_x_29:
[----:B------:R-:W-:Y:S05]  /*11e0*/  BSYNC.RECONVERGENT B2 ;  /* 0x0000000000027941 */ /* 0x000fea0003800200 */
.L_x_28:
[----:B------:R-:W0:Y:S01]  /*11f0*/  LDC.64 R18, c[0x0][0x3a0] ;  /* 0x0000e800ff127b82 */ /* 0x000e220000000a00 */
[----:B------:R-:W-:-:S04]  /*1200*/  FSETP.NEU.AND P1, PT, R23, -1, PT ;  /* 0xbf8000001700780b */ /* 0x000fc80003f2d000 */
[----:B-----5:R-:W-:-:S05]  /*1210*/  FSEL R23, R22, R23, !P1 ;  /* 0x0000001716177208 */ /* 0x020fca0004800000 */
[----:B------:R1:W-:Y:S04]  /*1220*/  STG.E desc[UR12][R16.64], R23 ;  /* 0x0000001710007986 */ /* 0x0003e8000c10190c */
[----:B0-----:R1:W-:Y:S01]  /*1230*/  STG.E desc[UR12][R18.64], R23 ;  /* 0x0000001712007986 */ /* 0x0013e2000c10190c */
[----:B------:R-:W-:Y:S05]  /*1240*/  BRA `(.L_x_30) ;  /* 0x00000000000c7947 */ /* 0x000fea0003800000 */
.L_x_23:
[----:B------:R-:W-:-:S04]  /*1250*/  IMAD R17, R20, UR4, R25 ;  /* 0x0000000414117c24 */ /* 0x000fc8000f8e0219 */
[----:B---3--:R-:W-:-:S05]  /*1260*/  IMAD.WIDE R16, R17, 0x4, R10 ;  /* 0x0000000411107825 */ /* 0x008fca00078e020a */
[----:B------:R0:W-:Y:S02]  /*1270*/  STG.E desc[UR12][R16.64], R23 ;  /* 0x0000001710007986 */ /* 0x0001e4000c10190c */
.L_x_30:
[----:B------:R-:W-:Y:S05]  /*1280*/  BSYNC.RECONVERGENT B1 ;  /* 0x0000000000017941 */ /* 0x000fea0003800200 */
.L_x_22:
[----:B------:R-:W-:-:S05]  /*1290*/  VIADD R21, R21, 0x1 ;  /* 0x0000000115157836 */ /* 0x000fca0000000000 */
[----:B------:R-:W-:-:S13]  /*12a0*/  ISETP.NE.AND P1, PT, R21, UR8, PT ;  /* 0x0000000815007c0c */ /* 0x000fda000bf25270 */
[----:B------:R-:W-:Y:S05]  /*12b0*/  @P1 BRA `(.L_x_31) ;  /* 0xfffffff800e41947 */ /* 0x000fea000383ffff */
.L_x_12:
[----:B--2---:R-:W-:Y:S05]  /*12c0*/  BSYNC.RECONVERGENT B0 ;  /* 0x0000000000007941 */ /* 0x004fea0003800200 */
.L_x_10:
[----:B------:R-:W-:Y:S01]  /*12d0*/  IADD3 R3, PT, PT, R3, 0x1, RZ ;  /* 0x0000000103037810 */ /* 0x000fe20007ffe0ff */
[----:B------:R-:W-:Y:S01]  /*12e0*/  UIADD3 UR6, UPT, UPT, UR4, 0x2, URZ ;  /* 0x0000000204067890 */ /* 0x000fe2000fffe0ff */
[----:B------:R-:W-:Y:S02]  /*12f0*/  BAR.SYNC.DEFER_BLOCKING 0x0 ;  /* 0x0000000000007b1d */ /* 0x000fe40000010000 */
[----:B------:R-:W-:Y:S01]  /*1300*/  ISETP.NE.AND P0, PT, R3, R4, PT ;  /* 0x000000040300720c */ /* 0x000fe20003f05270 */
[----:B------:R-:W-:-:S04]  /*1310*/  UIMAD.WIDE.U32 UR4, UR6, -0x55555555, URZ ;  /* 0xaaaaaaab060478a5 */ /* 0x000fc8000f8e00ff */
[----:B------:R-:W-:-:S04]  /*1320*/  USHF.R.U32.HI UR5, URZ, 0x1, UR5 ;  /* 0x00000001ff057899 */ /* 0x000fc80008011605 */
[----:B------:R-:W-:-:S04]  /*1330*/  UIMAD UR4, UR5, -0x3, UR6 ;  /* 0xfffffffd050478a4 */ /* 0x000fc8000f8e0206 */
[----:B------:R-:W-:Y:S08]  /*1340*/  @P0 BRA `(.L_x_32) ;  /* 0xfffffff400080947 */ /* 0x000ff0000383ffff */
[----:B------:R-:W-:Y:S05]  /*1350*/  EXIT ;  /* 0x000000000000794d */ /* 0x000fea0003800000 */
.L_x_33:
[----:B------:R-:W-:-:S00]  /*1360*/  BRA `(.L_x_33) ;  /* 0xfffffffc00fc7947 */ /* 0x000fc0000383ffff */
[----:B------:R-:W-:-:S00]  /*1370*/  NOP ;  /* 0x0000000000007918 */ /* 0x000fc00000000000 */
        /* <DEDUP_REMOVED lines=8> */
.L_x_34:


//--------------------- .nv.shared.reserved.0     --------------------------
	.section	.nv.shared.reserved.0,"aw",@nobits
	.weak		__nv_reservedSMEM_offset_0_alias
	.size		__nv_reservedSMEM_offset_0_alias, 0, 64
	.other		__nv_reservedSMEM_offset_0_alias,@"STO_CUDA_RESERVED_SHARED STV_DEFAULT"
__nv_reservedSMEM_offset_0_alias:
	.zero		0
	.zero		64


//--------------------- .nv.constant0._Z3DTWPfS_iiiiS_ --------------------------
	.section	.nv.constant0._Z3DTWPfS_iiiiS_,"a",@progbits
	.sectionflags	@""
	.align	4
.nv.constant0._Z3DTWPfS_iiiiS_:
	.zero		936


//--------------------- SYMBOLS --------------------------

	.type		.nv.reservedSmem.offset0,@object
	.size		.nv.reservedSmem.offset0,0x4
